//
// Generated by NVIDIA NVVM Compiler
//
// Compiler Build ID: CL-36424714
// Cuda compilation tools, release 13.0, V13.0.88
// Based on NVVM 20.0.0
//

.version 9.0
.target sm_100
.address_size 64

	// .globl	_Z15copyStructOnGPUP8MyStructS0_i
.extern .func  (.param .b32 func_retval0) vprintf
(
	.param .b64 vprintf_param_0,
	.param .b64 vprintf_param_1
)
;
.global .align 1 .b8 $str[4] = {37, 100, 10};

.visible .entry _Z15copyStructOnGPUP8MyStructS0_i(
	.param .u64 .ptr .align 1 _Z15copyStructOnGPUP8MyStructS0_i_param_0,
	.param .u64 .ptr .align 1 _Z15copyStructOnGPUP8MyStructS0_i_param_1,
	.param .u32 _Z15copyStructOnGPUP8MyStructS0_i_param_2
)
{
	.local .align 8 .b8 	__local_depot0[8];
	.reg .b64 	%SP;
	.reg .b64 	%SPL;
	.reg .pred 	%p<2>;
	.reg .b32 	%r<9>;
	.reg .b64 	%rd<12>;

	mov.u64 	%SPL, __local_depot0;
	cvta.local.u64 	%SP, %SPL;
	ld.param.u64 	%rd1, [_Z15copyStructOnGPUP8MyStructS0_i_param_0];
	ld.param.u64 	%rd2, [_Z15copyStructOnGPUP8MyStructS0_i_param_1];
	ld.param.u32 	%r2, [_Z15copyStructOnGPUP8MyStructS0_i_param_2];
	mov.u32 	%r3, %ctaid.x;
	mov.u32 	%r4, %ntid.x;
	mov.u32 	%r5, %tid.x;
	mad.lo.s32 	%r1, %r3, %r4, %r5;
	setp.ge.s32 	%p1, %r1, %r2;
	@%p1 bra 	$L__BB0_2;
	add.u64 	%rd3, %SP, 0;
	add.u64 	%rd4, %SPL, 0;
	cvta.to.global.u64 	%rd5, %rd1;
	cvta.to.global.u64 	%rd6, %rd2;
	mul.wide.s32 	%rd7, %r1, 4;
	add.s64 	%rd8, %rd5, %rd7;
	ld.global.u32 	%r6, [%rd8];
	add.s64 	%rd9, %rd6, %rd7;
	st.global.u32 	[%rd9], %r6;
	st.local.u32 	[%rd4], %r6;
	mov.u64 	%rd10, $str;
	cvta.global.u64 	%rd11, %rd10;
	{ // callseq 0, 0
	.param .b64 param0;
	st.param.b64 	[param0], %rd11;
	.param .b64 param1;
	st.param.b64 	[param1], %rd3;
	.param .b32 retval0;
	call.uni (retval0), 
	vprintf, 
	(
	param0, 
	param1
	);
	ld.param.b32 	%r7, [retval0];
	} // callseq 0
$L__BB0_2:
	ret;

}


// ===== COMPILED SASS (sm_100) =====

	.target	sm_100

	.elftype	@"ET_EXEC"


//--------------------- .note.nv.tkinfo           --------------------------
	.section	.note.nv.tkinfo,"",@"SHT_NOTE"
	.sectionflags	@"SHF_NOTE_NV_TKINFO"
	.tkinfo
        /*0018*/ 	.word	0x00000002
        /*0030*/ 	.string	""
        /*0030*/ 	.string	"ptxas"
        /*0030*/ 	.string	"Cuda compilation tools, release 13.0, V13.0.88"
        /*0030*/ 	.string	"Build cuda_13.0.r13.0/compiler.36424714_0"
        /*0030*/ 	.string	"-arch sm_100 -m 64 "



//--------------------- .note.nv.cuinfo           --------------------------
	.section	.note.nv.cuinfo,"",@"SHT_NOTE"
	.sectionflags	@"SHF_NOTE_NV_CUINFO"
        /*0018*/ 	.short	0x0002
        /*001a*/ 	.short	0x0064
        /*001c*/ 	.short	0x0082
	.zero		2


//--------------------- .nv.info                  --------------------------
	.section	.nv.info,"",@"SHT_CUDA_INFO"
	.align	4


	//----- nvinfo : EIATTR_REGCOUNT
	.align		4
        /*0000*/ 	.byte	0x04, 0x2f
        /*0002*/ 	.short	(.L_2 - .L_1)
	.align		4
.L_1:
        /*0004*/ 	.word	index@(_Z15copyStructOnGPUP8MyStructS0_i)
        /*0008*/ 	.word	0x00000018


	//----- nvinfo : EIATTR_FRAME_SIZE
	.align		4
.L_2:
        /*000c*/ 	.byte	0x04, 0x11
        /*000e*/ 	.short	(.L_4 - .L_3)
	.align		4
.L_3:
        /*0010*/ 	.word	index@(_Z15copyStructOnGPUP8MyStructS0_i)
        /*0014*/ 	.word	0x00000008


	//----- nvinfo : EIATTR_MIN_STACK_SIZE
	.align		4
.L_4:
        /*0018*/ 	.byte	0x04, 0x12
        /*001a*/ 	.short	(.L_6 - .L_5)
	.align		4
.L_5:
        /*001c*/ 	.word	index@(_Z15copyStructOnGPUP8MyStructS0_i)
        /*0020*/ 	.word	0x00000008
.L_6:


//--------------------- .nv.compat                --------------------------
	.section	.nv.compat,"",@"SHT_CUDA_COMPAT_INFO"
	.align	4
        /*0000*/ 	.byte	0x02, 0x09, 0x00, 0x00, 0x02, 0x02, 0x01, 0x00, 0x02, 0x05, 0x05, 0x00, 0x03, 0x07, 0x01, 0x01
        /*0010*/ 	.byte	0x02, 0x03, 0x00, 0x00, 0x02, 0x06, 0x01, 0x00, 0x04, 0x0b, 0x08, 0x00, 0x09, 0x00, 0x00, 0x00
        /*0020*/ 	.byte	0x00, 0x00, 0x00, 0x00


//--------------------- .nv.info._Z15copyStructOnGPUP8MyStructS0_i --------------------------
	.section	.nv.info._Z15copyStructOnGPUP8MyStructS0_i,"",@"SHT_CUDA_INFO"
	.sectionflags	@""
	.align	4


	//----- nvinfo : EIATTR_CUDA_API_VERSION
	.align		4
        /*0000*/ 	.byte	0x04, 0x37
        /*0002*/ 	.short	(.L_8 - .L_7)
.L_7:
        /*0004*/ 	.word	0x00000082


	//----- nvinfo : EIATTR_KPARAM_INFO
	.align		4
.L_8:
        /*0008*/ 	.byte	0x04, 0x17
        /*000a*/ 	.short	(.L_10 - .L_9)
.L_9:
        /*000c*/ 	.word	0x00000000
        /*0010*/ 	.short	0x0002
        /*0012*/ 	.short	0x0010
        /*0014*/ 	.byte	0x00, 0xf0, 0x11, 0x00


	//----- nvinfo : EIATTR_KPARAM_INFO
	.align		4
.L_10:
        /*0018*/ 	.byte	0x04, 0x17
        /*001a*/ 	.short	(.L_12 - .L_11)
.L_11:
        /*001c*/ 	.word	0x00000000
        /*0020*/ 	.short	0x0001
        /*0022*/ 	.short	0x0008
        /*0024*/ 	.byte	0x00, 0xf5, 0x21, 0x00


	//----- nvinfo : EIATTR_KPARAM_INFO
	.align		4
.L_12:
        /*0028*/ 	.byte	0x04, 0x17
        /*002a*/ 	.short	(.L_14 - .L_13)
.L_13:
        /*002c*/ 	.word	0x00000000
        /*0030*/ 	.short	0x0000
        /*0032*/ 	.short	0x0000
        /*0034*/ 	.byte	0x00, 0xf5, 0x21, 0x00


	//----- nvinfo : EIATTR_SPARSE_MMA_MASK
	.align		4
.L_14:
        /*0038*/ 	.byte	0x03, 0x50
        /*003a*/ 	.short	0x0000


	//----- nvinfo : EIATTR_MAXREG_COUNT
	.align		4
        /*003c*/ 	.byte	0x03, 0x1b
        /*003e*/ 	.short	0x00ff


	//----- nvinfo : EIATTR_EXTERNS
	.align		4
        /*0040*/ 	.byte	0x04, 0x0f
        /*0042*/ 	.short	(.L_16 - .L_15)


	//   ....[0]....
	.align		4
.L_15:
        /*0044*/ 	.word	index@(vprintf)


	//----- nvinfo : EIATTR_MERCURY_ISA_VERSION
	.align		4
.L_16:
        /*0048*/ 	.byte	0x03, 0x5f
        /*004a*/ 	.short	0x0101


	//----- nvinfo : EIATTR_VRC_CTA_INIT_COUNT
	.align		4
        /*004c*/ 	.byte	0x02, 0x4a
	.zero		1
	.zero		1


	//----- nvinfo : EIATTR_SYSCALL_OFFSETS
	.align		4
        /*0050*/ 	.byte	0x04, 0x46
        /*0052*/ 	.short	(.L_18 - .L_17)


	//   ....[0]....
.L_17:
        /*0054*/ 	.word	0x000001b0


	//----- nvinfo : EIATTR_EXIT_INSTR_OFFSETS
	.align		4
.L_18:
        /*0058*/ 	.byte	0x04, 0x1c
        /*005a*/ 	.short	(.L_20 - .L_19)


	//   ....[0]....
.L_19:
        /*005c*/ 	.word	0x000000c0


	//   ....[1]....
        /*0060*/ 	.word	0x000001c0


	//----- nvinfo : EIATTR_CRS_STACK_SIZE
	.align		4
.L_20:
        /*0064*/ 	.byte	0x04, 0x1e
        /*0066*/ 	.short	(.L_22 - .L_21)
.L_21:
        /*0068*/ 	.word	0x00000000


	//----- nvinfo : EIATTR_CBANK_PARAM_SIZE
	.align		4
.L_22:
        /*006c*/ 	.byte	0x03, 0x19
        /*006e*/ 	.short	0x0014


	//----- nvinfo : EIATTR_PARAM_CBANK
	.align		4
        /*0070*/ 	.byte	0x04, 0x0a
        /*0072*/ 	.short	(.L_24 - .L_23)
	.align		4
.L_23:
        /*0074*/ 	.word	index@(.nv.constant0._Z15copyStructOnGPUP8MyStructS0_i)
        /*0078*/ 	.short	0x0380
        /*007a*/ 	.short	0x0014


	//----- nvinfo : EIATTR_SW_WAR
	.align		4
.L_24:
        /*007c*/ 	.byte	0x04, 0x36
        /*007e*/ 	.short	(.L_26 - .L_25)
.L_25:
        /*0080*/ 	.word	0x00000008
.L_26:


//--------------------- .nv.callgraph             --------------------------
	.section	.nv.callgraph,"",@"SHT_CUDA_CALLGRAPH"
	.align	4
	.sectionentsize	8
	.align		4
        /*0000*/ 	.word	0x00000000
	.align		4
        /*0004*/ 	.word	0xffffffff
	.align		4
        /*0008*/ 	.word	index@(_Z15copyStructOnGPUP8MyStructS0_i)
	.align		4
        /*000c*/ 	.word	index@(vprintf)
	.align		4
        /*0010*/ 	.word	0x00000000
	.align		4
        /*0014*/ 	.word	0xfffffffe
	.align		4
        /*0018*/ 	.word	0x00000000
	.align		4
        /*001c*/ 	.word	0xfffffffd
	.align		4
        /*0020*/ 	.word	0x00000000
	.align		4
        /*0024*/ 	.word	0xfffffffc


//--------------------- .nv.constant4             --------------------------
	.section	.nv.constant4,"a",@progbits
	.align	8
	.align		8
.nv.constant4:
        /*0000*/ 	.dword	vprintf
	.align		8
        /*0008*/ 	.dword	$str


//--------------------- .text._Z15copyStructOnGPUP8MyStructS0_i --------------------------
	.section	.text._Z15copyStructOnGPUP8MyStructS0_i,"ax",@progbits
	.align	128
        .global         _Z15copyStructOnGPUP8MyStructS0_i
        .type           _Z15copyStructOnGPUP8MyStructS0_i,@function
        .size           _Z15copyStructOnGPUP8MyStructS0_i,(.L_x_2 - _Z15copyStructOnGPUP8MyStructS0_i)
        .other          _Z15copyStructOnGPUP8MyStructS0_i,@"STO_CUDA_ENTRY STV_DEFAULT"
_Z15copyStructOnGPUP8MyStructS0_i:
.text._Z15copyStructOnGPUP8MyStructS0_i:
[----:B------:R-:W0:Y:S01]  /*0000*/  LDC R1, c[0x0][0x37c] ;  /* 0x0000df00ff017b82 */ /* 0x000e220000000800 */
[----:B------:R-:W1:Y:S01]  /*0010*/  S2R R0, SR_TID.X ;  /* 0x0000000000007919 */ /* 0x000e620000002100 */
[----:B------:R-:W2:Y:S06]  /*0020*/  LDCU UR5, c[0x0][0x2fc] ;  /* 0x00005f80ff0577ac */ /* 0x000eac0008000800 */
[----:B------:R-:W1:Y:S01]  /*0030*/  S2UR UR6, SR_CTAID.X ;  /* 0x00000000000679c3 */ /* 0x000e620000002500 */
[----:B0-----:R-:W-:Y:S01]  /*0040*/  VIADD R1, R1, 0xfffffff8 ;  /* 0xfffffff801017836 */ /* 0x001fe20000000000 */
[----:B------:R-:W0:Y:S01]  /*0050*/  LDCU UR7, c[0x0][0x390] ;  /* 0x00007200ff0777ac */ /* 0x000e220008000800 */
[----:B------:R-:W3:Y:S05]  /*0060*/  LDCU UR4, c[0x0][0x2f8] ;  /* 0x00005f00ff0477ac */ /* 0x000eea0008000800 */
[----:B------:R-:W1:Y:S01]  /*0070*/  LDC R5, c[0x0][0x360] ;  /* 0x0000d800ff057b82 */ /* 0x000e620000000800 */
[----:B---3--:R-:W-:-:S05]  /*0080*/  IADD3 R6, P1, PT, R1, UR4, RZ ;  /* 0x0000000401067c10 */ /* 0x008fca000ff3e0ff */
[----:B--2---:R-:W-:Y:S02]  /*0090*/  IMAD.X R7, RZ, RZ, UR5, P1 ;  /* 0x00000005ff077e24 */ /* 0x004fe400088e06ff */
[----:B-1----:R-:W-:-:S05]  /*00a0*/  IMAD R5, R5, UR6, R0 ;  /* 0x0000000605057c24 */ /* 0x002fca000f8e0200 */
[----:B0-----:R-:W-:-:S13]  /*00b0*/  ISETP.GE.AND P0, PT, R5, UR7, PT ;  /* 0x0000000705007c0c */ /* 0x001fda000bf06270 */
[----:B------:R-:W-:Y:S05]  /*00c0*/  @P0 EXIT ;  /* 0x000000000000094d */ /* 0x000fea0003800000 */
[----:B------:R-:W0:Y:S01]  /*00d0*/  LDC.64 R2, c[0x0][0x380] ;  /* 0x0000e000ff027b82 */ /* 0x000e220000000a00 */
[----:B------:R-:W1:Y:S07]  /*00e0*/  LDCU.64 UR4, c[0x0][0x358] ;  /* 0x00006b00ff0477ac */ /* 0x000e6e0008000a00 */
[----:B------:R-:W2:Y:S01]  /*00f0*/  LDC.64 R8, c[0x0][0x388] ;  /* 0x0000e200ff087b82 */ /* 0x000ea20000000a00 */
[----:B------:R-:W-:Y:S01]  /*0100*/  MOV R0, 0x0 ;  /* 0x0000000000007802 */ /* 0x000fe20000000f00 */
[----:B------:R-:W3:Y:S01]  /*0110*/  LDCU.64 UR6, c[0x4][0x8] ;  /* 0x01000100ff0677ac */ /* 0x000ee20008000a00 */
[----:B0-----:R-:W-:-:S06]  /*0120*/  IMAD.WIDE R2, R5, 0x4, R2 ;  /* 0x0000000405027825 */ /* 0x001fcc00078e0202 */
[----:B-1----:R-:W4:Y:S01]  /*0130*/  LDG.E R2, desc[UR4][R2.64] ;  /* 0x0000000402027981 */ /* 0x002f22000c1e1900 */
[----:B------:R0:W1:Y:S01]  /*0140*/  LDC.64 R10, c[0x4][R0] ;  /* 0x01000000000a7b82 */ /* 0x0000620000000a00 */
[----:B--2---:R-:W-:Y:S01]  /*0150*/  IMAD.WIDE R8, R5, 0x4, R8 ;  /* 0x0000000405087825 */ /* 0x004fe200078e0208 */
[----:B---3--:R-:W-:Y:S02]  /*0160*/  MOV R4, UR6 ;  /* 0x0000000600047c02 */ /* 0x008fe40008000f00 */
[----:B------:R-:W-:Y:S01]  /*0170*/  MOV R5, UR7 ;  /* 0x0000000700057c02 */ /* 0x000fe20008000f00 */
[----:B----4-:R0:W-:Y:S04]  /*0180*/  STL [R1], R2 ;  /* 0x0000000201007387 */ /* 0x0101e80000100800 */
[----:B-1----:R0:W-:Y:S02]  /*0190*/  STG.E desc[UR4][R8.64], R2 ;  /* 0x0000000208007986 */ /* 0x0021e4000c101904 */
[----:B------:R-:W-:-:S07]  /*01a0*/  LEPC R20, `(.L_x_0) ;  /* 0x000000001014794e */ /* 0x000fce0000000000 */
[----:B0-----:R-:W-:Y:S05]  /*01b0*/  CALL.ABS.NOINC R10 ;  /* 0x000000000a007343 */ /* 0x001fea0003c00000 */
.L_x_0:
[----:B------:R-:W-:Y:S05]  /*01c0*/  EXIT ;  /* 0x000000000000794d */ /* 0x000fea0003800000 */
.L_x_1:
[----:B------:R-:W-:-:S00]  /*01d0*/  BRA `(.L_x_1) ;  /* 0xfffffffc00fc7947 */ /* 0x000fc0000383ffff */
[----:B------:R-:W-:-:S00]  /*01e0*/  NOP ;  /* 0x0000000000007918 */ /* 0x000fc00000000000 */
        /* <DEDUP_REMOVED lines=9> */
.L_x_2:


//--------------------- .nv.global.init           --------------------------
	.section	.nv.global.init,"aw",@progbits
.nv.global.init:
	.type		$str,@object
	.size		$str,(.L_0 - $str)
$str:
        /*0000*/ 	.byte	0x25, 0x64, 0x0a, 0x00
.L_0:


//--------------------- .nv.shared.reserved.0     --------------------------
	.section	.nv.shared.reserved.0,"aw",@nobits
	.weak		__nv_reservedSMEM_offset_0_alias
	.size		__nv_reservedSMEM_offset_0_alias, 0, 64
	.other		__nv_reservedSMEM_offset_0_alias,@"STO_CUDA_RESERVED_SHARED STV_DEFAULT"
__nv_reservedSMEM_offset_0_alias:
	.zero		0
	.zero		64


//--------------------- .nv.constant0._Z15copyStructOnGPUP8MyStructS0_i --------------------------
	.section	.nv.constant0._Z15copyStructOnGPUP8MyStructS0_i,"a",@progbits
	.sectionflags	@""
	.align	4
.nv.constant0._Z15copyStructOnGPUP8MyStructS0_i:
	.zero		916


//--------------------- SYMBOLS --------------------------

	.type		.nv.reservedSmem.offset0,@object
	.size		.nv.reservedSmem.offset0,0x4
	.type		vprintf,@function
